	.headerflags	@"EF_CUDA_TEXMODE_UNIFIED EF_CUDA_64BIT_ADDRESS EF_CUDA_ACCELERATORS EF_CUDA_SM90 EF_CUDA_VIRTUAL_SM(EF_CUDA_SM90)"
	.elftype	@"ET_EXEC"


//--------------------- .nv.info                  --------------------------
	.section	.nv.info,"",@"SHT_CUDA_INFO"
	.align	4


	//----- nvinfo : EIATTR_REGCOUNT
	.align		4
        /*0000*/ 	.byte	0x04, 0x2f
        /*0002*/ 	.short	(.L_1 - .L_0)
	.align		4
.L_0:
        /*0004*/ 	.word	index@(triton_poi_fused_add_0)
        /*0008*/ 	.word	0x00000010


	//----- nvinfo : EIATTR_MIN_STACK_SIZE
	.align		4
.L_1:
        /*000c*/ 	.byte	0x04, 0x12
        /*000e*/ 	.short	(.L_3 - .L_2)
	.align		4
.L_2:
        /*0010*/ 	.word	index@(triton_poi_fused_add_0)
        /*0014*/ 	.word	0x00000000


	//----- nvinfo : EIATTR_FRAME_SIZE
	.align		4
.L_3:
        /*0018*/ 	.byte	0x04, 0x11
        /*001a*/ 	.short	(.L_5 - .L_4)
	.align		4
.L_4:
        /*001c*/ 	.word	index@(triton_poi_fused_add_0)
        /*0020*/ 	.word	0x00000000


	//----- nvinfo : EIATTR_MIN_STACK_SIZE
	.align		4
.L_5:
        /*0024*/ 	.byte	0x04, 0x12
        /*0026*/ 	.short	(.L_7 - .L_6)
	.align		4
.L_6:
        /*0028*/ 	.word	index@(triton_poi_fused_add_0)
        /*002c*/ 	.word	0x00000000
.L_7:


//--------------------- .nv.info.triton_poi_fused_add_0 --------------------------
	.section	.nv.info.triton_poi_fused_add_0,"",@"SHT_CUDA_INFO"
	.sectionflags	@""
	.align	4


	//----- nvinfo : EIATTR_CUDA_API_VERSION
	.align		4
        /*0000*/ 	.byte	0x04, 0x37
        /*0002*/ 	.short	(.L_9 - .L_8)
.L_8:
        /*0004*/ 	.word	0x0000007c


	//----- nvinfo : EIATTR_KPARAM_INFO
	.align		4
.L_9:
        /*0008*/ 	.byte	0x04, 0x17
        /*000a*/ 	.short	(.L_11 - .L_10)
.L_10:
        /*000c*/ 	.word	0x00000000
        /*0010*/ 	.short	0x0003
        /*0012*/ 	.short	0x0018
        /*0014*/ 	.byte	0x00, 0xf0, 0x11, 0x00


	//----- nvinfo : EIATTR_KPARAM_INFO
	.align		4
.L_11:
        /*0018*/ 	.byte	0x04, 0x17
        /*001a*/ 	.short	(.L_13 - .L_12)
.L_12:
        /*001c*/ 	.word	0x00000000
        /*0020*/ 	.short	0x0002
        /*0022*/ 	.short	0x0010
        /*0024*/ 	.byte	0x00, 0xf4, 0x21, 0x00


	//----- nvinfo : EIATTR_KPARAM_INFO
	.align		4
.L_13:
        /*0028*/ 	.byte	0x04, 0x17
        /*002a*/ 	.short	(.L_15 - .L_14)
.L_14:
        /*002c*/ 	.word	0x00000000
        /*0030*/ 	.short	0x0001
        /*0032*/ 	.short	0x0008
        /*0034*/ 	.byte	0x00, 0xf4, 0x21, 0x00


	//----- nvinfo : EIATTR_KPARAM_INFO
	.align		4
.L_15:
        /*0038*/ 	.byte	0x04, 0x17
        /*003a*/ 	.short	(.L_17 - .L_16)
.L_16:
        /*003c*/ 	.word	0x00000000
        /*0040*/ 	.short	0x0000
        /*0042*/ 	.short	0x0000
        /*0044*/ 	.byte	0x00, 0xf4, 0x21, 0x00


	//----- nvinfo : EIATTR_SPARSE_MMA_MASK
	.align		4
.L_17:
        /*0048*/ 	.byte	0x03, 0x50
        /*004a*/ 	.short	0x0000


	//----- nvinfo : EIATTR_MAXREG_COUNT
	.align		4
        /*004c*/ 	.byte	0x03, 0x1b
        /*004e*/ 	.short	0x00ff


	//----- nvinfo : EIATTR_EXIT_INSTR_OFFSETS
	.align		4
        /*0050*/ 	.byte	0x04, 0x1c
        /*0052*/ 	.short	(.L_19 - .L_18)


	//   ....[0]....
.L_18:
        /*0054*/ 	.word	0x00000220


	//   ....[1]....
        /*0058*/ 	.word	0x00000240


	//----- nvinfo : EIATTR_REQNTID
	.align		4
.L_19:
        /*005c*/ 	.byte	0x04, 0x10
        /*005e*/ 	.short	(.L_21 - .L_20)
.L_20:
        /*0060*/ 	.word	0x00000020
        /*0064*/ 	.word	0x00000001
        /*0068*/ 	.word	0x00000001


	//----- nvinfo : EIATTR_CBANK_PARAM_SIZE
	.align		4
.L_21:
        /*006c*/ 	.byte	0x03, 0x19
        /*006e*/ 	.short	0x001c


	//----- nvinfo : EIATTR_PARAM_CBANK
	.align		4
        /*0070*/ 	.byte	0x04, 0x0a
        /*0072*/ 	.short	(.L_23 - .L_22)
	.align		4
.L_22:
        /*0074*/ 	.word	index@(.nv.constant0.triton_poi_fused_add_0)
        /*0078*/ 	.short	0x0210
        /*007a*/ 	.short	0x001c


	//----- nvinfo : EIATTR_SW_WAR
	.align		4
.L_23:
        /*007c*/ 	.byte	0x04, 0x36
        /*007e*/ 	.short	(.L_25 - .L_24)
.L_24:
        /*0080*/ 	.word	0x00000008
.L_25:


//--------------------- .nv.callgraph             --------------------------
	.section	.nv.callgraph,"",@"SHT_CUDA_CALLGRAPH"
	.align	4
	.sectionentsize	8
	.align		4
        /*0000*/ 	.word	0x00000000
	.align		4
        /*0004*/ 	.word	0xffffffff
	.align		4
        /*0008*/ 	.word	0x00000000
	.align		4
        /*000c*/ 	.word	0xfffffffe
	.align		4
        /*0010*/ 	.word	0x00000000
	.align		4
        /*0014*/ 	.word	0xfffffffd
	.align		4
        /*0018*/ 	.word	0x00000000
	.align		4
        /*001c*/ 	.word	0xfffffffc


//--------------------- .text.triton_poi_fused_add_0 --------------------------
	.section	.text.triton_poi_fused_add_0,"ax",@progbits
	.align	128
        .global         triton_poi_fused_add_0
        .type           triton_poi_fused_add_0,@function
        .size           triton_poi_fused_add_0,(.L_x_1 - triton_poi_fused_add_0)
        .other          triton_poi_fused_add_0,@"STO_CUDA_ENTRY STV_DEFAULT"
triton_poi_fused_add_0:
.text.triton_poi_fused_add_0:
[----:B------:R-:W0:Y:S02]  /*0000*/  LDC R1, c[0x0][0x28] ;  /* 0x00000a00ff017b82 */ /* 0x000e240000000800 */
[----:B------:R-:W1:Y:S01]  /*0010*/  S2R R0, SR_TID.X ;  /* 0x0000000000007919 */ /* 0x000e620000002100 */
[----:B------:R-:W2:Y:S01]  /*0020*/  LDC.64 R4, c[0x0][0x218] ;  /* 0x00008600ff047b82 */ /* 0x000ea20000000a00 */
[----:B------:R-:W-:Y:S01]  /*0030*/  CS2R R12, SRZ ;  /* 0x00000000000c7805 */ /* 0x000fe2000001ff00 */
[----:B------:R-:W-:Y:S01]  /*0040*/  ULDC.64 UR4, c[0x0][0x208] ;  /* 0x0000820000047ab9 */ /* 0x000fe20000000a00 */
[----:B------:R-:W3:Y:S01]  /*0050*/  S2R R3, SR_CTAID.X ;  /* 0x0000000000037919 */ /* 0x000ee20000002500 */
[----:B-1----:R-:W-:Y:S01]  /*0060*/  IMAD.SHL.U32 R0, R0, 0x2, RZ ;  /* 0x0000000200007824 */ /* 0x002fe200078e00ff */
[----:B---3--:R-:W-:-:S04]  /*0070*/  SHF.R.S32.HI R8, RZ, 0x19, R3 ;  /* 0x00000019ff087819 */ /* 0x008fc80000011403 */
[----:B------:R-:W-:Y:S02]  /*0080*/  LOP3.LUT R0, R0, 0x3e, RZ, 0xc0, !PT ;  /* 0x0000003e00007812 */ /* 0x000fe400078ec0ff */
[----:B------:R-:W-:-:S03]  /*0090*/  SGXT R8, R8, 0x1 ;  /* 0x000000010808781a */ /* 0x000fc60000000200 */
[----:B------:R-:W-:Y:S02]  /*00a0*/  IMAD R9, R3, 0x40, R0 ;  /* 0x0000004003097824 */ /* 0x000fe400078e0200 */
[----:B------:R-:W1:Y:S03]  /*00b0*/  LDC.64 R2, c[0x0][0x210] ;  /* 0x00008400ff027b82 */ /* 0x000e660000000a00 */
[----:B------:R-:W-:Y:S02]  /*00c0*/  SHF.R.S32.HI R0, RZ, 0x1f, R9 ;  /* 0x0000001fff007819 */ /* 0x000fe40000011409 */
[-C--:B------:R-:W-:Y:S02]  /*00d0*/  LEA.HI R8, R8, R9.reuse, RZ, 0x4 ;  /* 0x0000000908087211 */ /* 0x080fe400078f20ff */
[----:B------:R-:W-:Y:S02]  /*00e0*/  LEA.HI R0, R0, R9, RZ, 0x2 ;  /* 0x0000000900007211 */ /* 0x000fe400078f10ff */
[----:B------:R-:W-:-:S02]  /*00f0*/  SHF.R.S32.HI R11, RZ, 0x4, R8 ;  /* 0x00000004ff0b7819 */ /* 0x000fc40000011408 */
[----:B------:R-:W-:Y:S02]  /*0100*/  SHF.R.S32.HI R6, RZ, 0x2, R0 ;  /* 0x00000002ff067819 */ /* 0x000fe40000011400 */
[----:B------:R-:W-:Y:S02]  /*0110*/  LOP3.LUT R0, R0, 0xfffffffc, RZ, 0xc0, !PT ;  /* 0xfffffffc00007812 */ /* 0x000fe400078ec0ff */
[----:B------:R-:W-:Y:S02]  /*0120*/  LEA.HI R7, R6, R6, RZ, 0x2 ;  /* 0x0000000606077211 */ /* 0x000fe400078f10ff */
[C---:B------:R-:W-:Y:S01]  /*0130*/  ISETP.GE.AND P0, PT, R9.reuse, 0x40, PT ;  /* 0x000000400900780c */ /* 0x040fe20003f06270 */
[----:B------:R-:W-:Y:S01]  /*0140*/  IMAD.IADD R0, R9, 0x1, -R0 ;  /* 0x0000000109007824 */ /* 0x000fe200078e0a00 */
[----:B------:R-:W-:-:S03]  /*0150*/  LOP3.LUT R7, R7, 0xffffffc, RZ, 0xc0, !PT ;  /* 0x0ffffffc07077812 */ /* 0x000fc600078ec0ff */
[----:B------:R-:W-:Y:S01]  /*0160*/  IMAD R0, R11, 0x4, R0 ;  /* 0x000000040b007824 */ /* 0x000fe200078e0200 */
[----:B------:R-:W-:Y:S01]  /*0170*/  CS2R R10, SRZ ;  /* 0x00000000000a7805 */ /* 0x000fe2000001ff00 */
[----:B------:R-:W-:Y:S02]  /*0180*/  IMAD.IADD R7, R6, 0x1, -R7 ;  /* 0x0000000106077824 */ /* 0x000fe400078e0a07 */
[----:B--2---:R-:W-:-:S04]  /*0190*/  IMAD.WIDE R4, R0, 0x4, R4 ;  /* 0x0000000400047825 */ /* 0x004fc800078e0204 */
[----:B------:R-:W-:Y:S01]  /*01a0*/  IMAD R7, R7, 0x10, R0 ;  /* 0x0000001007077824 */ /* 0x000fe200078e0200 */
[----:B------:R-:W2:Y:S03]  /*01b0*/  @!P0 LDG.E.EL.64 R12, desc[UR4][R4.64] ;  /* 0x00000004040c8981 */ /* 0x000ea6000c2e1b00 */
[----:B-1----:R-:W-:Y:S02]  /*01c0*/  IMAD.WIDE R2, R7, 0x4, R2 ;  /* 0x0000000407027825 */ /* 0x002fe400078e0202 */
[----:B------:R-:W1:Y:S03]  /*01d0*/  LDC.64 R6, c[0x0][0x220] ;  /* 0x00008800ff067b82 */ /* 0x000e660000000a00 */
[----:B------:R-:W2:Y:S01]  /*01e0*/  @!P0 LDG.E.64 R10, desc[UR4][R2.64] ;  /* 0x00000004020a8981 */ /* 0x000ea2000c1e1b00 */
[----:B-1----:R-:W-:-:S04]  /*01f0*/  IMAD.WIDE R6, R9, 0x4, R6 ;  /* 0x0000000409067825 */ /* 0x002fc800078e0206 */
[----:B--2---:R-:W-:Y:S01]  /*0200*/  FADD R10, R12, R10 ;  /* 0x0000000a0c0a7221 */ /* 0x004fe20000000000 */
[----:B------:R-:W-:Y:S01]  /*0210*/  FADD R11, R13, R11 ;  /* 0x0000000b0d0b7221 */ /* 0x000fe20000000000 */
[----:B------:R-:W-:Y:S06]  /*0220*/  @P0 EXIT ;  /* 0x000000000000094d */ /* 0x000fec0003800000 */
[----:B------:R-:W-:Y:S01]  /*0230*/  STG.E.64 desc[UR4][R6.64], R10 ;  /* 0x0000000a06007986 */ /* 0x000fe2000c101b04 */
[----:B------:R-:W-:Y:S05]  /*0240*/  EXIT ;  /* 0x000000000000794d */ /* 0x000fea0003800000 */
.L_x_0:
[----:B------:R-:W-:-:S00]  /*0250*/  BRA `(.L_x_0) ;  /* 0xfffffffc00fc7947 */ /* 0x000fc0000383ffff */
[----:B------:R-:W-:-:S00]  /*0260*/  NOP ;  /* 0x0000000000007918 */ /* 0x000fc00000000000 */
        /* <DEDUP_REMOVED lines=9> */
.L_x_1:


//--------------------- .nv.constant0.triton_poi_fused_add_0 --------------------------
	.section	.nv.constant0.triton_poi_fused_add_0,"a",@progbits
	.sectionflags	@""
	.align	4
.nv.constant0.triton_poi_fused_add_0:
	.zero		556
